//
// Generated by NVIDIA NVVM Compiler
//
// Compiler Build ID: CL-36424714
// Cuda compilation tools, release 13.0, V13.0.88
// Based on NVVM 20.0.0
//

.version 9.0
.target sm_100
.address_size 64

	// .globl	Mykernel
.global .align 4 .u32 a;

.visible .entry Mykernel(
	.param .u64 .ptr .align 1 Mykernel_param_0,
	.param .u32 Mykernel_param_1
)
{
	.reg .pred 	%p<2>;
	.reg .b32 	%r<3>;
	.reg .b64 	%rd<5>;

	ld.param.u64 	%rd1, [Mykernel_param_0];
	ld.param.u32 	%r2, [Mykernel_param_1];
	mov.u32 	%r1, %tid.x;
	setp.lt.u32 	%p1, %r1, 6;
	@%p1 bra 	$L__BB0_2;
	cvta.to.global.u64 	%rd2, %rd1;
	mul.wide.s32 	%rd3, %r2, 4;
	add.s64 	%rd4, %rd2, %rd3;
	st.global.u32 	[%rd4], %r1;
$L__BB0_2:
	ret;

}


// ===== COMPILED SASS (sm_100) =====

	.target	sm_100

	.elftype	@"ET_EXEC"


//--------------------- .note.nv.tkinfo           --------------------------
	.section	.note.nv.tkinfo,"",@"SHT_NOTE"
	.sectionflags	@"SHF_NOTE_NV_TKINFO"
	.tkinfo
        /*0018*/ 	.word	0x00000002
        /*0030*/ 	.string	""
        /*0030*/ 	.string	"ptxas"
        /*0030*/ 	.string	"Cuda compilation tools, release 13.0, V13.0.88"
        /*0030*/ 	.string	"Build cuda_13.0.r13.0/compiler.36424714_0"
        /*0030*/ 	.string	"-arch sm_100 -m 64 "



//--------------------- .note.nv.cuinfo           --------------------------
	.section	.note.nv.cuinfo,"",@"SHT_NOTE"
	.sectionflags	@"SHF_NOTE_NV_CUINFO"
        /*0018*/ 	.short	0x0002
        /*001a*/ 	.short	0x0064
        /*001c*/ 	.short	0x0082
	.zero		2


//--------------------- .nv.info                  --------------------------
	.section	.nv.info,"",@"SHT_CUDA_INFO"
	.align	4


	//----- nvinfo : EIATTR_REGCOUNT
	.align		4
        /*0000*/ 	.byte	0x04, 0x2f
        /*0002*/ 	.short	(.L_2 - .L_1)
	.align		4
.L_1:
        /*0004*/ 	.word	index@(Mykernel)
        /*0008*/ 	.word	0x0000000a


	//----- nvinfo : EIATTR_FRAME_SIZE
	.align		4
.L_2:
        /*000c*/ 	.byte	0x04, 0x11
        /*000e*/ 	.short	(.L_4 - .L_3)
	.align		4
.L_3:
        /*0010*/ 	.word	index@(Mykernel)
        /*0014*/ 	.word	0x00000000


	//----- nvinfo : EIATTR_MIN_STACK_SIZE
	.align		4
.L_4:
        /*0018*/ 	.byte	0x04, 0x12
        /*001a*/ 	.short	(.L_6 - .L_5)
	.align		4
.L_5:
        /*001c*/ 	.word	index@(Mykernel)
        /*0020*/ 	.word	0x00000000
.L_6:


//--------------------- .nv.compat                --------------------------
	.section	.nv.compat,"",@"SHT_CUDA_COMPAT_INFO"
	.align	4
        /*0000*/ 	.byte	0x02, 0x09, 0x00, 0x00, 0x02, 0x02, 0x01, 0x00, 0x02, 0x05, 0x05, 0x00, 0x03, 0x07, 0x01, 0x01
        /*0010*/ 	.byte	0x02, 0x03, 0x00, 0x00, 0x02, 0x06, 0x01, 0x00, 0x04, 0x0b, 0x08, 0x00, 0x09, 0x00, 0x00, 0x00
        /*0020*/ 	.byte	0x00, 0x00, 0x00, 0x00


//--------------------- .nv.info.Mykernel         --------------------------
	.section	.nv.info.Mykernel,"",@"SHT_CUDA_INFO"
	.sectionflags	@""
	.align	4


	//----- nvinfo : EIATTR_CUDA_API_VERSION
	.align		4
        /*0000*/ 	.byte	0x04, 0x37
        /*0002*/ 	.short	(.L_8 - .L_7)
.L_7:
        /*0004*/ 	.word	0x00000082


	//----- nvinfo : EIATTR_KPARAM_INFO
	.align		4
.L_8:
        /*0008*/ 	.byte	0x04, 0x17
        /*000a*/ 	.short	(.L_10 - .L_9)
.L_9:
        /*000c*/ 	.word	0x00000000
        /*0010*/ 	.short	0x0001
        /*0012*/ 	.short	0x0008
        /*0014*/ 	.byte	0x00, 0xf0, 0x11, 0x00


	//----- nvinfo : EIATTR_KPARAM_INFO
	.align		4
.L_10:
        /*0018*/ 	.byte	0x04, 0x17
        /*001a*/ 	.short	(.L_12 - .L_11)
.L_11:
        /*001c*/ 	.word	0x00000000
        /*0020*/ 	.short	0x0000
        /*0022*/ 	.short	0x0000
        /*0024*/ 	.byte	0x00, 0xf5, 0x21, 0x00


	//----- nvinfo : EIATTR_SPARSE_MMA_MASK
	.align		4
.L_12:
        /*0028*/ 	.byte	0x03, 0x50
        /*002a*/ 	.short	0x0000


	//----- nvinfo : EIATTR_MAXREG_COUNT
	.align		4
        /*002c*/ 	.byte	0x03, 0x1b
        /*002e*/ 	.short	0x00ff


	//----- nvinfo : EIATTR_MERCURY_ISA_VERSION
	.align		4
        /*0030*/ 	.byte	0x03, 0x5f
        /*0032*/ 	.short	0x0101


	//----- nvinfo : EIATTR_VRC_CTA_INIT_COUNT
	.align		4
        /*0034*/ 	.byte	0x02, 0x4a
	.zero		1
	.zero		1


	//----- nvinfo : EIATTR_EXIT_INSTR_OFFSETS
	.align		4
        /*0038*/ 	.byte	0x04, 0x1c
        /*003a*/ 	.short	(.L_14 - .L_13)


	//   ....[0]....
.L_13:
        /*003c*/ 	.word	0x00000030


	//   ....[1]....
        /*0040*/ 	.word	0x00000090


	//----- nvinfo : EIATTR_CBANK_PARAM_SIZE
	.align		4
.L_14:
        /*0044*/ 	.byte	0x03, 0x19
        /*0046*/ 	.short	0x000c


	//----- nvinfo : EIATTR_PARAM_CBANK
	.align		4
        /*0048*/ 	.byte	0x04, 0x0a
        /*004a*/ 	.short	(.L_16 - .L_15)
	.align		4
.L_15:
        /*004c*/ 	.word	index@(.nv.constant0.Mykernel)
        /*0050*/ 	.short	0x0380
        /*0052*/ 	.short	0x000c


	//----- nvinfo : EIATTR_SW_WAR
	.align		4
.L_16:
        /*0054*/ 	.byte	0x04, 0x36
        /*0056*/ 	.short	(.L_18 - .L_17)
.L_17:
        /*0058*/ 	.word	0x00000008
.L_18:


//--------------------- .nv.callgraph             --------------------------
	.section	.nv.callgraph,"",@"SHT_CUDA_CALLGRAPH"
	.align	4
	.sectionentsize	8
	.align		4
        /*0000*/ 	.word	0x00000000
	.align		4
        /*0004*/ 	.word	0xffffffff
	.align		4
        /*0008*/ 	.word	0x00000000
	.align		4
        /*000c*/ 	.word	0xfffffffe
	.align		4
        /*0010*/ 	.word	0x00000000
	.align		4
        /*0014*/ 	.word	0xfffffffd
	.align		4
        /*0018*/ 	.word	0x00000000
	.align		4
        /*001c*/ 	.word	0xfffffffc


//--------------------- .nv.constant4             --------------------------
	.section	.nv.constant4,"a",@progbits
	.align	8
	.align		8
.nv.constant4:
        /*0000*/ 	.dword	a


//--------------------- .text.Mykernel            --------------------------
	.section	.text.Mykernel,"ax",@progbits
	.align	128
        .global         Mykernel
        .type           Mykernel,@function
        .size           Mykernel,(.L_x_1 - Mykernel)
        .other          Mykernel,@"STO_CUDA_ENTRY STV_DEFAULT"
Mykernel:
.text.Mykernel:
[----:B------:R-:W-:Y:S01]  /*0000*/  LDC R1, c[0x0][0x37c] ;  /* 0x0000df00ff017b82 */ /* 0x000fe20000000800 */
[----:B------:R-:W0:Y:S02]  /*0010*/  S2R R5, SR_TID.X ;  /* 0x0000000000057919 */ /* 0x000e240000002100 */
[----:B0-----:R-:W-:-:S13]  /*0020*/  ISETP.GE.U32.AND P0, PT, R5, 0x6, PT ;  /* 0x000000060500780c */ /* 0x001fda0003f06070 */
[----:B------:R-:W-:Y:S05]  /*0030*/  @!P0 EXIT ;  /* 0x000000000000894d */ /* 0x000fea0003800000 */
[----:B------:R-:W0:Y:S01]  /*0040*/  LDC R7, c[0x0][0x388] ;  /* 0x0000e200ff077b82 */ /* 0x000e220000000800 */
[----:B------:R-:W1:Y:S07]  /*0050*/  LDCU.64 UR4, c[0x0][0x358] ;  /* 0x00006b00ff0477ac */ /* 0x000e6e0008000a00 */
[----:B------:R-:W0:Y:S02]  /*0060*/  LDC.64 R2, c[0x0][0x380] ;  /* 0x0000e000ff027b82 */ /* 0x000e240000000a00 */
[----:B0-----:R-:W-:-:S05]  /*0070*/  IMAD.WIDE R2, R7, 0x4, R2 ;  /* 0x0000000407027825 */ /* 0x001fca00078e0202 */
[----:B-1----:R-:W-:Y:S01]  /*0080*/  STG.E desc[UR4][R2.64], R5 ;  /* 0x0000000502007986 */ /* 0x002fe2000c101904 */
[----:B------:R-:W-:Y:S05]  /*0090*/  EXIT ;  /* 0x000000000000794d */ /* 0x000fea0003800000 */
.L_x_0:
[----:B------:R-:W-:-:S00]  /*00a0*/  BRA `(.L_x_0) ;  /* 0xfffffffc00fc7947 */ /* 0x000fc0000383ffff */
[----:B------:R-:W-:-:S00]  /*00b0*/  NOP ;  /* 0x0000000000007918 */ /* 0x000fc00000000000 */
        /* <DEDUP_REMOVED lines=12> */
.L_x_1:


//--------------------- .nv.shared.reserved.0     --------------------------
	.section	.nv.shared.reserved.0,"aw",@nobits
	.weak		__nv_reservedSMEM_offset_0_alias
	.size		__nv_reservedSMEM_offset_0_alias, 0, 64
	.other		__nv_reservedSMEM_offset_0_alias,@"STO_CUDA_RESERVED_SHARED STV_DEFAULT"
__nv_reservedSMEM_offset_0_alias:
	.zero		0
	.zero		64


//--------------------- .nv.global                --------------------------
	.section	.nv.global,"aw",@nobits
	.align	4
.nv.global:
	.type		a,@object
	.size		a,(.L_0 - a)
a:
	.zero		4
.L_0:


//--------------------- .nv.constant0.Mykernel    --------------------------
	.section	.nv.constant0.Mykernel,"a",@progbits
	.sectionflags	@""
	.align	4
.nv.constant0.Mykernel:
	.zero		908


//--------------------- SYMBOLS --------------------------

	.type		.nv.reservedSmem.offset0,@object
	.size		.nv.reservedSmem.offset0,0x4
